	.headerflags	@"EF_CUDA_TEXMODE_UNIFIED EF_CUDA_64BIT_ADDRESS EF_CUDA_ACCELERATORS EF_CUDA_SM90 EF_CUDA_VIRTUAL_SM(EF_CUDA_SM90)"
	.elftype	@"ET_EXEC"


//--------------------- .nv.info                  --------------------------
	.section	.nv.info,"",@"SHT_CUDA_INFO"
	.align	4


	//----- nvinfo : EIATTR_REGCOUNT
	.align		4
        /*0000*/ 	.byte	0x04, 0x2f
        /*0002*/ 	.short	(.L_1 - .L_0)
	.align		4
.L_0:
        /*0004*/ 	.word	index@(triton_poi_fused_mul_repeat_54)
        /*0008*/ 	.word	0x00000010


	//----- nvinfo : EIATTR_MIN_STACK_SIZE
	.align		4
.L_1:
        /*000c*/ 	.byte	0x04, 0x12
        /*000e*/ 	.short	(.L_3 - .L_2)
	.align		4
.L_2:
        /*0010*/ 	.word	index@(triton_poi_fused_mul_repeat_54)
        /*0014*/ 	.word	0x00000000


	//----- nvinfo : EIATTR_FRAME_SIZE
	.align		4
.L_3:
        /*0018*/ 	.byte	0x04, 0x11
        /*001a*/ 	.short	(.L_5 - .L_4)
	.align		4
.L_4:
        /*001c*/ 	.word	index@(triton_poi_fused_mul_repeat_54)
        /*0020*/ 	.word	0x00000000


	//----- nvinfo : EIATTR_MIN_STACK_SIZE
	.align		4
.L_5:
        /*0024*/ 	.byte	0x04, 0x12
        /*0026*/ 	.short	(.L_7 - .L_6)
	.align		4
.L_6:
        /*0028*/ 	.word	index@(triton_poi_fused_mul_repeat_54)
        /*002c*/ 	.word	0x00000000
.L_7:


//--------------------- .nv.info.triton_poi_fused_mul_repeat_54 --------------------------
	.section	.nv.info.triton_poi_fused_mul_repeat_54,"",@"SHT_CUDA_INFO"
	.sectionflags	@""
	.align	4


	//----- nvinfo : EIATTR_CUDA_API_VERSION
	.align		4
        /*0000*/ 	.byte	0x04, 0x37
        /*0002*/ 	.short	(.L_9 - .L_8)
.L_8:
        /*0004*/ 	.word	0x0000007c


	//----- nvinfo : EIATTR_KPARAM_INFO
	.align		4
.L_9:
        /*0008*/ 	.byte	0x04, 0x17
        /*000a*/ 	.short	(.L_11 - .L_10)
.L_10:
        /*000c*/ 	.word	0x00000000
        /*0010*/ 	.short	0x0003
        /*0012*/ 	.short	0x0018
        /*0014*/ 	.byte	0x00, 0xf0, 0x11, 0x00


	//----- nvinfo : EIATTR_KPARAM_INFO
	.align		4
.L_11:
        /*0018*/ 	.byte	0x04, 0x17
        /*001a*/ 	.short	(.L_13 - .L_12)
.L_12:
        /*001c*/ 	.word	0x00000000
        /*0020*/ 	.short	0x0002
        /*0022*/ 	.short	0x0010
        /*0024*/ 	.byte	0x00, 0xf4, 0x21, 0x00


	//----- nvinfo : EIATTR_KPARAM_INFO
	.align		4
.L_13:
        /*0028*/ 	.byte	0x04, 0x17
        /*002a*/ 	.short	(.L_15 - .L_14)
.L_14:
        /*002c*/ 	.word	0x00000000
        /*0030*/ 	.short	0x0001
        /*0032*/ 	.short	0x0008
        /*0034*/ 	.byte	0x00, 0xf4, 0x21, 0x00


	//----- nvinfo : EIATTR_KPARAM_INFO
	.align		4
.L_15:
        /*0038*/ 	.byte	0x04, 0x17
        /*003a*/ 	.short	(.L_17 - .L_16)
.L_16:
        /*003c*/ 	.word	0x00000000
        /*0040*/ 	.short	0x0000
        /*0042*/ 	.short	0x0000
        /*0044*/ 	.byte	0x00, 0xf4, 0x21, 0x00


	//----- nvinfo : EIATTR_SPARSE_MMA_MASK
	.align		4
.L_17:
        /*0048*/ 	.byte	0x03, 0x50
        /*004a*/ 	.short	0x0000


	//----- nvinfo : EIATTR_MAXREG_COUNT
	.align		4
        /*004c*/ 	.byte	0x03, 0x1b
        /*004e*/ 	.short	0x00ff


	//----- nvinfo : EIATTR_EXIT_INSTR_OFFSETS
	.align		4
        /*0050*/ 	.byte	0x04, 0x1c
        /*0052*/ 	.short	(.L_19 - .L_18)


	//   ....[0]....
.L_18:
        /*0054*/ 	.word	0x00000240


	//----- nvinfo : EIATTR_REQNTID
	.align		4
.L_19:
        /*0058*/ 	.byte	0x04, 0x10
        /*005a*/ 	.short	(.L_21 - .L_20)
.L_20:
        /*005c*/ 	.word	0x00000080
        /*0060*/ 	.word	0x00000001
        /*0064*/ 	.word	0x00000001


	//----- nvinfo : EIATTR_CBANK_PARAM_SIZE
	.align		4
.L_21:
        /*0068*/ 	.byte	0x03, 0x19
        /*006a*/ 	.short	0x001c


	//----- nvinfo : EIATTR_PARAM_CBANK
	.align		4
        /*006c*/ 	.byte	0x04, 0x0a
        /*006e*/ 	.short	(.L_23 - .L_22)
	.align		4
.L_22:
        /*0070*/ 	.word	index@(.nv.constant0.triton_poi_fused_mul_repeat_54)
        /*0074*/ 	.short	0x0210
        /*0076*/ 	.short	0x001c


	//----- nvinfo : EIATTR_SW_WAR
	.align		4
.L_23:
        /*0078*/ 	.byte	0x04, 0x36
        /*007a*/ 	.short	(.L_25 - .L_24)
.L_24:
        /*007c*/ 	.word	0x00000008
.L_25:


//--------------------- .nv.callgraph             --------------------------
	.section	.nv.callgraph,"",@"SHT_CUDA_CALLGRAPH"
	.align	4
	.sectionentsize	8
	.align		4
        /*0000*/ 	.word	0x00000000
	.align		4
        /*0004*/ 	.word	0xffffffff
	.align		4
        /*0008*/ 	.word	0x00000000
	.align		4
        /*000c*/ 	.word	0xfffffffe
	.align		4
        /*0010*/ 	.word	0x00000000
	.align		4
        /*0014*/ 	.word	0xfffffffd
	.align		4
        /*0018*/ 	.word	0x00000000
	.align		4
        /*001c*/ 	.word	0xfffffffc


//--------------------- .text.triton_poi_fused_mul_repeat_54 --------------------------
	.section	.text.triton_poi_fused_mul_repeat_54,"ax",@progbits
	.align	128
        .global         triton_poi_fused_mul_repeat_54
        .type           triton_poi_fused_mul_repeat_54,@function
        .size           triton_poi_fused_mul_repeat_54,(.L_x_1 - triton_poi_fused_mul_repeat_54)
        .other          triton_poi_fused_mul_repeat_54,@"STO_CUDA_ENTRY STV_DEFAULT"
triton_poi_fused_mul_repeat_54:
.text.triton_poi_fused_mul_repeat_54:
[----:B------:R-:W-:Y:S01]  /*0000*/  LDC R1, c[0x0][0x28] ;  /* 0x00000a00ff017b82 */ /* 0x000fe20000000800 */
[----:B------:R-:W1:Y:S07]  /*0010*/  S2R R0, SR_TID.X ;  /* 0x0000000000007919 */ /* 0x000e6e0000002100 */
[----:B------:R-:W2:Y:S01]  /*0020*/  LDC.64 R4, c[0x0][0x210] ;  /* 0x00008400ff047b82 */ /* 0x000ea20000000a00 */
[----:B------:R-:W-:Y:S01]  /*0030*/  ULDC.64 UR4, c[0x0][0x208] ;  /* 0x0000820000047ab9 */ /* 0x000fe20000000a00 */
[----:B------:R-:W3:Y:S06]  /*0040*/  S2R R3, SR_CTAID.X ;  /* 0x0000000000037919 */ /* 0x000eec0000002500 */
[----:B------:R-:W4:Y:S01]  /*0050*/  LDC.64 R6, c[0x0][0x218] ;  /* 0x00008600ff067b82 */ /* 0x000f220000000a00 */
[----:B-1----:R-:W-:-:S05]  /*0060*/  IMAD.SHL.U32 R0, R0, 0x2, RZ ;  /* 0x0000000200007824 */ /* 0x002fca00078e00ff */
[----:B------:R-:W-:-:S05]  /*0070*/  LOP3.LUT R0, R0, 0xfe, RZ, 0xc0, !PT ;  /* 0x000000fe00007812 */ /* 0x000fca00078ec0ff */
[----:B---3--:R-:W-:-:S04]  /*0080*/  IMAD R9, R3, 0x100, R0 ;  /* 0x0000010003097824 */ /* 0x008fc800078e0200 */
[----:B--2---:R-:W-:-:S06]  /*0090*/  IMAD.WIDE R4, R9, 0x4, R4 ;  /* 0x0000000409047825 */ /* 0x004fcc00078e0204 */
[----:B------:R-:W2:Y:S01]  /*00a0*/  LDG.E.64 R4, desc[UR4][R4.64] ;  /* 0x0000000404047981 */ /* 0x000ea2000c1e1b00 */
[----:B------:R-:W-:Y:S01]  /*00b0*/  SHF.R.S32.HI R0, RZ, 0x1f, R9 ;  /* 0x0000001fff007819 */ /* 0x000fe20000011409 */
[C---:B----4-:R-:W-:Y:S01]  /*00c0*/  IMAD.WIDE R6, R9.reuse, 0x4, R6 ;  /* 0x0000000409067825 */ /* 0x050fe200078e0206 */
[----:B------:R-:W-:Y:S02]  /*00d0*/  SHF.R.S32.HI R13, RZ, 0x17, R3 ;  /* 0x00000017ff0d7819 */ /* 0x000fe40000011403 */
[----:B------:R-:W-:Y:S01]  /*00e0*/  LEA.HI R8, R0, R9, RZ, 0x6 ;  /* 0x0000000900087211 */ /* 0x000fe200078f30ff */
[----:B------:R-:W-:Y:S01]  /*00f0*/  VIADD R0, R9, 0x1 ;  /* 0x0000000109007836 */ /* 0x000fe20000000000 */
[----:B------:R-:W-:Y:S01]  /*0100*/  SGXT R13, R13, 0x1 ;  /* 0x000000010d0d781a */ /* 0x000fe20000000200 */
[----:B------:R-:W1:Y:S01]  /*0110*/  LDC.64 R2, c[0x0][0x220] ;  /* 0x00008800ff027b82 */ /* 0x000e620000000a00 */
[----:B------:R-:W-:Y:S02]  /*0120*/  SHF.R.S32.HI R10, RZ, 0x6, R8 ;  /* 0x00000006ff0a7819 */ /* 0x000fe40000011408 */
[----:B------:R-:W-:-:S02]  /*0130*/  LEA.HI R13, R13, R0, RZ, 0x6 ;  /* 0x000000000d0d7211 */ /* 0x000fc400078f30ff */
[----:B------:R-:W-:Y:S02]  /*0140*/  LEA.HI R11, R10, R10, RZ, 0x6 ;  /* 0x0000000a0a0b7211 */ /* 0x000fe400078f30ff */
[----:B------:R-:W-:Y:S02]  /*0150*/  LOP3.LUT R8, R8, 0xffffffc0, RZ, 0xc0, !PT ;  /* 0xffffffc008087812 */ /* 0x000fe400078ec0ff */
[----:B------:R-:W-:Y:S02]  /*0160*/  LOP3.LUT R11, R11, 0xffffffc0, RZ, 0xc0, !PT ;  /* 0xffffffc00b0b7812 */ /* 0x000fe400078ec0ff */
[----:B------:R-:W-:Y:S01]  /*0170*/  LOP3.LUT R13, R13, 0xffffffc0, RZ, 0xc0, !PT ;  /* 0xffffffc00d0d7812 */ /* 0x000fe200078ec0ff */
[----:B------:R-:W-:Y:S02]  /*0180*/  IMAD.IADD R8, R9, 0x1, -R8 ;  /* 0x0000000109087824 */ /* 0x000fe400078e0a08 */
[----:B------:R-:W-:Y:S02]  /*0190*/  IMAD.IADD R11, R10, 0x1, -R11 ;  /* 0x000000010a0b7824 */ /* 0x000fe400078e0a0b */
[----:B------:R-:W-:-:S03]  /*01a0*/  IMAD.IADD R0, R0, 0x1, -R13 ;  /* 0x0000000100007824 */ /* 0x000fc600078e0a0d */
[C---:B------:R-:W-:Y:S02]  /*01b0*/  ISETP.EQ.AND P0, PT, R11.reuse, R8, PT ;  /* 0x000000080b00720c */ /* 0x040fe40003f02270 */
[----:B------:R-:W-:Y:S02]  /*01c0*/  ISETP.EQ.AND P1, PT, R11, R0, PT ;  /* 0x000000000b00720c */ /* 0x000fe40003f22270 */
[----:B------:R-:W-:Y:S01]  /*01d0*/  SEL R11, RZ, 0x3f800000, !P0 ;  /* 0x3f800000ff0b7807 */ /* 0x000fe20004000000 */
[----:B-1----:R-:W-:Y:S01]  /*01e0*/  IMAD.WIDE R2, R9, 0x4, R2 ;  /* 0x0000000409027825 */ /* 0x002fe200078e0202 */
[----:B------:R-:W-:-:S03]  /*01f0*/  SEL R0, RZ, 0x3f800000, !P1 ;  /* 0x3f800000ff007807 */ /* 0x000fc60004800000 */
[----:B--2---:R-:W-:Y:S02]  /*0200*/  FMUL R4, R4, R11 ;  /* 0x0000000b04047220 */ /* 0x004fe40000400000 */
[----:B------:R-:W-:-:S05]  /*0210*/  FMUL R5, R5, R0 ;  /* 0x0000000005057220 */ /* 0x000fca0000400000 */
[----:B------:R-:W-:Y:S04]  /*0220*/  STG.E.64 desc[UR4][R6.64], R4 ;  /* 0x0000000406007986 */ /* 0x000fe8000c101b04 */
[----:B------:R-:W-:Y:S01]  /*0230*/  STG.E.64 desc[UR4][R2.64], R4 ;  /* 0x0000000402007986 */ /* 0x000fe2000c101b04 */
[----:B------:R-:W-:Y:S05]  /*0240*/  EXIT ;  /* 0x000000000000794d */ /* 0x000fea0003800000 */
.L_x_0:
[----:B------:R-:W-:-:S00]  /*0250*/  BRA `(.L_x_0) ;  /* 0xfffffffc00fc7947 */ /* 0x000fc0000383ffff */
[----:B------:R-:W-:-:S00]  /*0260*/  NOP ;  /* 0x0000000000007918 */ /* 0x000fc00000000000 */
        /* <DEDUP_REMOVED lines=9> */
.L_x_1:


//--------------------- .nv.constant0.triton_poi_fused_mul_repeat_54 --------------------------
	.section	.nv.constant0.triton_poi_fused_mul_repeat_54,"a",@progbits
	.sectionflags	@""
	.align	4
.nv.constant0.triton_poi_fused_mul_repeat_54:
	.zero		556
